	.headerflags	@"EF_CUDA_TEXMODE_UNIFIED EF_CUDA_64BIT_ADDRESS EF_CUDA_ACCELERATORS EF_CUDA_SM90 EF_CUDA_VIRTUAL_SM(EF_CUDA_SM90)"
	.elftype	@"ET_EXEC"


//--------------------- .nv.info                  --------------------------
	.section	.nv.info,"",@"SHT_CUDA_INFO"
	.align	4


	//----- nvinfo : EIATTR_REGCOUNT
	.align		4
        /*0000*/ 	.byte	0x04, 0x2f
        /*0002*/ 	.short	(.L_1 - .L_0)
	.align		4
.L_0:
        /*0004*/ 	.word	index@(triton_poi_fused_convolution_leaky_relu_29)
        /*0008*/ 	.word	0x0000000e


	//----- nvinfo : EIATTR_MIN_STACK_SIZE
	.align		4
.L_1:
        /*000c*/ 	.byte	0x04, 0x12
        /*000e*/ 	.short	(.L_3 - .L_2)
	.align		4
.L_2:
        /*0010*/ 	.word	index@(triton_poi_fused_convolution_leaky_relu_29)
        /*0014*/ 	.word	0x00000000


	//----- nvinfo : EIATTR_FRAME_SIZE
	.align		4
.L_3:
        /*0018*/ 	.byte	0x04, 0x11
        /*001a*/ 	.short	(.L_5 - .L_4)
	.align		4
.L_4:
        /*001c*/ 	.word	index@(triton_poi_fused_convolution_leaky_relu_29)
        /*0020*/ 	.word	0x00000000


	//----- nvinfo : EIATTR_MIN_STACK_SIZE
	.align		4
.L_5:
        /*0024*/ 	.byte	0x04, 0x12
        /*0026*/ 	.short	(.L_7 - .L_6)
	.align		4
.L_6:
        /*0028*/ 	.word	index@(triton_poi_fused_convolution_leaky_relu_29)
        /*002c*/ 	.word	0x00000000
.L_7:


//--------------------- .nv.info.triton_poi_fused_convolution_leaky_relu_29 --------------------------
	.section	.nv.info.triton_poi_fused_convolution_leaky_relu_29,"",@"SHT_CUDA_INFO"
	.sectionflags	@""
	.align	4


	//----- nvinfo : EIATTR_CUDA_API_VERSION
	.align		4
        /*0000*/ 	.byte	0x04, 0x37
        /*0002*/ 	.short	(.L_9 - .L_8)
.L_8:
        /*0004*/ 	.word	0x0000007c


	//----- nvinfo : EIATTR_KPARAM_INFO
	.align		4
.L_9:
        /*0008*/ 	.byte	0x04, 0x17
        /*000a*/ 	.short	(.L_11 - .L_10)
.L_10:
        /*000c*/ 	.word	0x00000000
        /*0010*/ 	.short	0x0003
        /*0012*/ 	.short	0x0018
        /*0014*/ 	.byte	0x00, 0xf0, 0x11, 0x00


	//----- nvinfo : EIATTR_KPARAM_INFO
	.align		4
.L_11:
        /*0018*/ 	.byte	0x04, 0x17
        /*001a*/ 	.short	(.L_13 - .L_12)
.L_12:
        /*001c*/ 	.word	0x00000000
        /*0020*/ 	.short	0x0002
        /*0022*/ 	.short	0x0010
        /*0024*/ 	.byte	0x00, 0xf4, 0x21, 0x00


	//----- nvinfo : EIATTR_KPARAM_INFO
	.align		4
.L_13:
        /*0028*/ 	.byte	0x04, 0x17
        /*002a*/ 	.short	(.L_15 - .L_14)
.L_14:
        /*002c*/ 	.word	0x00000000
        /*0030*/ 	.short	0x0001
        /*0032*/ 	.short	0x0008
        /*0034*/ 	.byte	0x00, 0xf4, 0x21, 0x00


	//----- nvinfo : EIATTR_KPARAM_INFO
	.align		4
.L_15:
        /*0038*/ 	.byte	0x04, 0x17
        /*003a*/ 	.short	(.L_17 - .L_16)
.L_16:
        /*003c*/ 	.word	0x00000000
        /*0040*/ 	.short	0x0000
        /*0042*/ 	.short	0x0000
        /*0044*/ 	.byte	0x00, 0xf4, 0x21, 0x00


	//----- nvinfo : EIATTR_SPARSE_MMA_MASK
	.align		4
.L_17:
        /*0048*/ 	.byte	0x03, 0x50
        /*004a*/ 	.short	0x0000


	//----- nvinfo : EIATTR_MAXREG_COUNT
	.align		4
        /*004c*/ 	.byte	0x03, 0x1b
        /*004e*/ 	.short	0x00ff


	//----- nvinfo : EIATTR_EXIT_INSTR_OFFSETS
	.align		4
        /*0050*/ 	.byte	0x04, 0x1c
        /*0052*/ 	.short	(.L_19 - .L_18)


	//   ....[0]....
.L_18:
        /*0054*/ 	.word	0x000001e0


	//   ....[1]....
        /*0058*/ 	.word	0x00000200


	//----- nvinfo : EIATTR_REQNTID
	.align		4
.L_19:
        /*005c*/ 	.byte	0x04, 0x10
        /*005e*/ 	.short	(.L_21 - .L_20)
.L_20:
        /*0060*/ 	.word	0x00000080
        /*0064*/ 	.word	0x00000001
        /*0068*/ 	.word	0x00000001


	//----- nvinfo : EIATTR_CBANK_PARAM_SIZE
	.align		4
.L_21:
        /*006c*/ 	.byte	0x03, 0x19
        /*006e*/ 	.short	0x001c


	//----- nvinfo : EIATTR_PARAM_CBANK
	.align		4
        /*0070*/ 	.byte	0x04, 0x0a
        /*0072*/ 	.short	(.L_23 - .L_22)
	.align		4
.L_22:
        /*0074*/ 	.word	index@(.nv.constant0.triton_poi_fused_convolution_leaky_relu_29)
        /*0078*/ 	.short	0x0210
        /*007a*/ 	.short	0x001c


	//----- nvinfo : EIATTR_SW_WAR
	.align		4
.L_23:
        /*007c*/ 	.byte	0x04, 0x36
        /*007e*/ 	.short	(.L_25 - .L_24)
.L_24:
        /*0080*/ 	.word	0x00000008
.L_25:


//--------------------- .nv.callgraph             --------------------------
	.section	.nv.callgraph,"",@"SHT_CUDA_CALLGRAPH"
	.align	4
	.sectionentsize	8
	.align		4
        /*0000*/ 	.word	0x00000000
	.align		4
        /*0004*/ 	.word	0xffffffff
	.align		4
        /*0008*/ 	.word	0x00000000
	.align		4
        /*000c*/ 	.word	0xfffffffe
	.align		4
        /*0010*/ 	.word	0x00000000
	.align		4
        /*0014*/ 	.word	0xfffffffd
	.align		4
        /*0018*/ 	.word	0x00000000
	.align		4
        /*001c*/ 	.word	0xfffffffc


//--------------------- .text.triton_poi_fused_convolution_leaky_relu_29 --------------------------
	.section	.text.triton_poi_fused_convolution_leaky_relu_29,"ax",@progbits
	.align	128
        .global         triton_poi_fused_convolution_leaky_relu_29
        .type           triton_poi_fused_convolution_leaky_relu_29,@function
        .size           triton_poi_fused_convolution_leaky_relu_29,(.L_x_1 - triton_poi_fused_convolution_leaky_relu_29)
        .other          triton_poi_fused_convolution_leaky_relu_29,@"STO_CUDA_ENTRY STV_DEFAULT"
triton_poi_fused_convolution_leaky_relu_29:
.text.triton_poi_fused_convolution_leaky_relu_29:
[----:B------:R-:W0:Y:S02]  /*0000*/  LDC R1, c[0x0][0x28] ;  /* 0x00000a00ff017b82 */ /* 0x000e240000000800 */
[----:B------:R-:W1:Y:S01]  /*0010*/  S2R R0, SR_TID.X ;  /* 0x0000000000007919 */ /* 0x000e620000002100 */
[----:B------:R-:W2:Y:S01]  /*0020*/  LDC.64 R4, c[0x0][0x218] ;  /* 0x00008600ff047b82 */ /* 0x000ea20000000a00 */
[----:B------:R-:W-:Y:S01]  /*0030*/  ULDC.64 UR4, c[0x0][0x208] ;  /* 0x0000820000047ab9 */ /* 0x000fe20000000a00 */
[----:B------:R-:W-:Y:S01]  /*0040*/  ULDC.64 UR6, c[0x0][0x220] ;  /* 0x0000880000067ab9 */ /* 0x000fe20000000a00 */
[----:B------:R-:W3:Y:S05]  /*0050*/  S2R R7, SR_CTAID.X ;  /* 0x0000000000077919 */ /* 0x000eea0000002500 */
[----:B------:R-:W4:Y:S01]  /*0060*/  LDC.64 R2, c[0x0][0x210] ;  /* 0x00008400ff027b82 */ /* 0x000f220000000a00 */
[----:B-1----:R-:W-:-:S05]  /*0070*/  LOP3.LUT R0, R0, 0x7f, RZ, 0xc0, !PT ;  /* 0x0000007f00007812 */ /* 0x002fca00078ec0ff */
[----:B---3--:R-:W-:-:S04]  /*0080*/  IMAD R7, R7, 0x80, R0 ;  /* 0x0000008007077824 */ /* 0x008fc800078e0200 */
[C---:B------:R-:W-:Y:S01]  /*0090*/  IMAD.HI R0, R7.reuse, 0x2e8ba2e9, RZ ;  /* 0x2e8ba2e907007827 */ /* 0x040fe200078e02ff */
[----:B------:R-:W-:-:S03]  /*00a0*/  ISETP.GE.AND P1, PT, R7, 0x5800, PT ;  /* 0x000058000700780c */ /* 0x000fc60003f26270 */
[----:B----4-:R-:W-:Y:S01]  /*00b0*/  IMAD.WIDE R2, R7, 0x4, R2 ;  /* 0x0000000407027825 */ /* 0x010fe200078e0202 */
[----:B------:R-:W-:-:S04]  /*00c0*/  SHF.R.S32.HI R9, RZ, 0x1, R0 ;  /* 0x00000001ff097819 */ /* 0x000fc80000011400 */
[----:B------:R-:W-:-:S04]  /*00d0*/  LEA.HI R9, R0, R9, RZ, 0x1 ;  /* 0x0000000900097211 */ /* 0x000fc800078f08ff */
[----:B------:R-:W-:-:S04]  /*00e0*/  SHF.R.S32.HI R0, RZ, 0x1f, R9 ;  /* 0x0000001fff007819 */ /* 0x000fc80000011409 */
[----:B------:R-:W-:-:S04]  /*00f0*/  LEA.HI R0, R0, R9, RZ, 0x9 ;  /* 0x0000000900007211 */ /* 0x000fc800078f48ff */
[----:B------:R-:W-:-:S05]  /*0100*/  LOP3.LUT R0, R0, 0xfffffe00, RZ, 0xc0, !PT ;  /* 0xfffffe0000007812 */ /* 0x000fca00078ec0ff */
[----:B------:R-:W-:Y:S02]  /*0110*/  IMAD.IADD R9, R9, 0x1, -R0 ;  /* 0x0000000109097824 */ /* 0x000fe400078e0a00 */
[----:B------:R-:W-:Y:S02]  /*0120*/  IMAD.MOV.U32 R0, RZ, RZ, RZ ;  /* 0x000000ffff007224 */ /* 0x000fe400078e00ff */
[----:B--2---:R-:W-:-:S04]  /*0130*/  IMAD.WIDE R4, R9, 0x4, R4 ;  /* 0x0000000409047825 */ /* 0x004fc800078e0204 */
[----:B------:R-:W-:Y:S01]  /*0140*/  IMAD.MOV.U32 R9, RZ, RZ, RZ ;  /* 0x000000ffff097224 */ /* 0x000fe200078e00ff */
[----:B------:R-:W2:Y:S05]  /*0150*/  @!P1 LDG.E R0, desc[UR4][R2.64] ;  /* 0x0000000402009981 */ /* 0x000eaa000c1e1900 */
[----:B------:R-:W2:Y:S01]  /*0160*/  @!P1 LDG.E.EL R9, desc[UR4][R4.64] ;  /* 0x0000000404099981 */ /* 0x000ea2000c2e1900 */
[----:B------:R-:W-:-:S04]  /*0170*/  IADD3 R6, P2, R7, UR6, RZ ;  /* 0x0000000607067c10 */ /* 0x000fc8000ff5e0ff */
[----:B------:R-:W-:Y:S02]  /*0180*/  LEA.HI.X.SX32 R7, R7, UR7, 0x1, P2 ;  /* 0x0000000707077c11 */ /* 0x000fe400090f0eff */
[----:B--2---:R-:W-:Y:S01]  /*0190*/  FSETP.GT.AND P0, PT, R0, -R9, PT ;  /* 0x800000090000720b */ /* 0x004fe20003f04000 */
[----:B------:R-:W-:-:S03]  /*01a0*/  FADD R9, R9, R0 ;  /* 0x0000000009097221 */ /* 0x000fc60000000000 */
[----:B------:R-:W-:-:S05]  /*01b0*/  SEL R11, RZ, 0x1, !P0 ;  /* 0x00000001ff0b7807 */ /* 0x000fca0004000000 */
[----:B------:R1:W-:Y:S04]  /*01c0*/  @!P1 STG.E.U8 desc[UR4][R6.64], R11 ;  /* 0x0000000b06009986 */ /* 0x0003e8000c101104 */
[----:B------:R-:W-:Y:S01]  /*01d0*/  @!P0 FMUL R9, R9, 0.10000000149011611938 ;  /* 0x3dcccccd09098820 */ /* 0x000fe20000400000 */
[----:B------:R-:W-:Y:S06]  /*01e0*/  @P1 EXIT ;  /* 0x000000000000194d */ /* 0x000fec0003800000 */
[----:B------:R-:W-:Y:S01]  /*01f0*/  STG.E desc[UR4][R2.64], R9 ;  /* 0x0000000902007986 */ /* 0x000fe2000c101904 */
[----:B------:R-:W-:Y:S05]  /*0200*/  EXIT ;  /* 0x000000000000794d */ /* 0x000fea0003800000 */
.L_x_0:
[----:B------:R-:W-:-:S00]  /*0210*/  BRA `(.L_x_0) ;  /* 0xfffffffc00fc7947 */ /* 0x000fc0000383ffff */
[----:B------:R-:W-:-:S00]  /*0220*/  NOP ;  /* 0x0000000000007918 */ /* 0x000fc00000000000 */
        /* <DEDUP_REMOVED lines=13> */
.L_x_1:


//--------------------- .nv.constant0.triton_poi_fused_convolution_leaky_relu_29 --------------------------
	.section	.nv.constant0.triton_poi_fused_convolution_leaky_relu_29,"a",@progbits
	.sectionflags	@""
	.align	4
.nv.constant0.triton_poi_fused_convolution_leaky_relu_29:
	.zero		556
